//
// Generated by NVIDIA NVVM Compiler
//
// Compiler Build ID: CL-36424714
// Cuda compilation tools, release 13.0, V13.0.88
// Based on NVVM 20.0.0
//

.version 9.0
.target sm_100
.address_size 64

	// .globl	_Z14hello_from_gpuv
.extern .func  (.param .b32 func_retval0) vprintf
(
	.param .b64 vprintf_param_0,
	.param .b64 vprintf_param_1
)
;
.global .align 1 .b8 $str[50] = {84, 104, 114, 101, 97, 100, 32, 37, 100, 32, 105, 110, 32, 66, 108, 111, 99, 107, 32, 37, 100, 58, 32, 72, 101, 108, 108, 111, 32, 87, 111, 114, 108, 100, 32, 102, 114, 111, 109, 32, 116, 104, 101, 32, 71, 80, 85, 33, 10};

.visible .entry _Z14hello_from_gpuv()
{
	.local .align 8 .b8 	__local_depot0[8];
	.reg .b64 	%SP;
	.reg .b64 	%SPL;
	.reg .b32 	%r<5>;
	.reg .b64 	%rd<5>;

	mov.u64 	%SPL, __local_depot0;
	cvta.local.u64 	%SP, %SPL;
	add.u64 	%rd1, %SP, 0;
	add.u64 	%rd2, %SPL, 0;
	mov.u32 	%r1, %tid.x;
	mov.u32 	%r2, %ctaid.x;
	st.local.v2.u32 	[%rd2], {%r1, %r2};
	mov.u64 	%rd3, $str;
	cvta.global.u64 	%rd4, %rd3;
	{ // callseq 0, 0
	.param .b64 param0;
	st.param.b64 	[param0], %rd4;
	.param .b64 param1;
	st.param.b64 	[param1], %rd1;
	.param .b32 retval0;
	call.uni (retval0), 
	vprintf, 
	(
	param0, 
	param1
	);
	ld.param.b32 	%r3, [retval0];
	} // callseq 0
	ret;

}


// ===== COMPILED SASS (sm_100) =====

	.target	sm_100

	.elftype	@"ET_EXEC"


//--------------------- .note.nv.tkinfo           --------------------------
	.section	.note.nv.tkinfo,"",@"SHT_NOTE"
	.sectionflags	@"SHF_NOTE_NV_TKINFO"
	.tkinfo
        /*0018*/ 	.word	0x00000002
        /*0030*/ 	.string	""
        /*0030*/ 	.string	"ptxas"
        /*0030*/ 	.string	"Cuda compilation tools, release 13.0, V13.0.88"
        /*0030*/ 	.string	"Build cuda_13.0.r13.0/compiler.36424714_0"
        /*0030*/ 	.string	"-arch sm_100 -m 64 "



//--------------------- .note.nv.cuinfo           --------------------------
	.section	.note.nv.cuinfo,"",@"SHT_NOTE"
	.sectionflags	@"SHF_NOTE_NV_CUINFO"
        /*0018*/ 	.short	0x0002
        /*001a*/ 	.short	0x0064
        /*001c*/ 	.short	0x0082
	.zero		2


//--------------------- .nv.info                  --------------------------
	.section	.nv.info,"",@"SHT_CUDA_INFO"
	.align	4


	//----- nvinfo : EIATTR_REGCOUNT
	.align		4
        /*0000*/ 	.byte	0x04, 0x2f
        /*0002*/ 	.short	(.L_2 - .L_1)
	.align		4
.L_1:
        /*0004*/ 	.word	index@(_Z14hello_from_gpuv)
        /*0008*/ 	.word	0x00000018


	//----- nvinfo : EIATTR_FRAME_SIZE
	.align		4
.L_2:
        /*000c*/ 	.byte	0x04, 0x11
        /*000e*/ 	.short	(.L_4 - .L_3)
	.align		4
.L_3:
        /*0010*/ 	.word	index@(_Z14hello_from_gpuv)
        /*0014*/ 	.word	0x00000008


	//----- nvinfo : EIATTR_MIN_STACK_SIZE
	.align		4
.L_4:
        /*0018*/ 	.byte	0x04, 0x12
        /*001a*/ 	.short	(.L_6 - .L_5)
	.align		4
.L_5:
        /*001c*/ 	.word	index@(_Z14hello_from_gpuv)
        /*0020*/ 	.word	0x00000008
.L_6:


//--------------------- .nv.compat                --------------------------
	.section	.nv.compat,"",@"SHT_CUDA_COMPAT_INFO"
	.align	4
        /*0000*/ 	.byte	0x02, 0x09, 0x00, 0x00, 0x02, 0x02, 0x01, 0x00, 0x02, 0x05, 0x05, 0x00, 0x03, 0x07, 0x01, 0x01
        /*0010*/ 	.byte	0x02, 0x03, 0x00, 0x00, 0x02, 0x06, 0x01, 0x00, 0x04, 0x0b, 0x08, 0x00, 0x09, 0x00, 0x00, 0x00
        /*0020*/ 	.byte	0x00, 0x00, 0x00, 0x00


//--------------------- .nv.info._Z14hello_from_gpuv --------------------------
	.section	.nv.info._Z14hello_from_gpuv,"",@"SHT_CUDA_INFO"
	.sectionflags	@""
	.align	4


	//----- nvinfo : EIATTR_CUDA_API_VERSION
	.align		4
        /*0000*/ 	.byte	0x04, 0x37
        /*0002*/ 	.short	(.L_8 - .L_7)
.L_7:
        /*0004*/ 	.word	0x00000082


	//----- nvinfo : EIATTR_SPARSE_MMA_MASK
	.align		4
.L_8:
        /*0008*/ 	.byte	0x03, 0x50
        /*000a*/ 	.short	0x0000


	//----- nvinfo : EIATTR_MAXREG_COUNT
	.align		4
        /*000c*/ 	.byte	0x03, 0x1b
        /*000e*/ 	.short	0x00ff


	//----- nvinfo : EIATTR_EXTERNS
	.align		4
        /*0010*/ 	.byte	0x04, 0x0f
        /*0012*/ 	.short	(.L_10 - .L_9)


	//   ....[0]....
	.align		4
.L_9:
        /*0014*/ 	.word	index@(vprintf)


	//----- nvinfo : EIATTR_MERCURY_ISA_VERSION
	.align		4
.L_10:
        /*0018*/ 	.byte	0x03, 0x5f
        /*001a*/ 	.short	0x0101


	//----- nvinfo : EIATTR_VRC_CTA_INIT_COUNT
	.align		4
        /*001c*/ 	.byte	0x02, 0x4a
	.zero		1
	.zero		1


	//----- nvinfo : EIATTR_SYSCALL_OFFSETS
	.align		4
        /*0020*/ 	.byte	0x04, 0x46
        /*0022*/ 	.short	(.L_12 - .L_11)


	//   ....[0]....
.L_11:
        /*0024*/ 	.word	0x000000f0


	//----- nvinfo : EIATTR_EXIT_INSTR_OFFSETS
	.align		4
.L_12:
        /*0028*/ 	.byte	0x04, 0x1c
        /*002a*/ 	.short	(.L_14 - .L_13)


	//   ....[0]....
.L_13:
        /*002c*/ 	.word	0x00000100


	//----- nvinfo : EIATTR_SW_WAR
	.align		4
.L_14:
        /*0030*/ 	.byte	0x04, 0x36
        /*0032*/ 	.short	(.L_16 - .L_15)
.L_15:
        /*0034*/ 	.word	0x00000008
.L_16:


//--------------------- .nv.callgraph             --------------------------
	.section	.nv.callgraph,"",@"SHT_CUDA_CALLGRAPH"
	.align	4
	.sectionentsize	8
	.align		4
        /*0000*/ 	.word	0x00000000
	.align		4
        /*0004*/ 	.word	0xffffffff
	.align		4
        /*0008*/ 	.word	index@(_Z14hello_from_gpuv)
	.align		4
        /*000c*/ 	.word	index@(vprintf)
	.align		4
        /*0010*/ 	.word	0x00000000
	.align		4
        /*0014*/ 	.word	0xfffffffe
	.align		4
        /*0018*/ 	.word	0x00000000
	.align		4
        /*001c*/ 	.word	0xfffffffd
	.align		4
        /*0020*/ 	.word	0x00000000
	.align		4
        /*0024*/ 	.word	0xfffffffc


//--------------------- .nv.constant4             --------------------------
	.section	.nv.constant4,"a",@progbits
	.align	8
	.align		8
.nv.constant4:
        /*0000*/ 	.dword	vprintf
	.align		8
        /*0008*/ 	.dword	$str


//--------------------- .text._Z14hello_from_gpuv --------------------------
	.section	.text._Z14hello_from_gpuv,"ax",@progbits
	.align	128
        .global         _Z14hello_from_gpuv
        .type           _Z14hello_from_gpuv,@function
        .size           _Z14hello_from_gpuv,(.L_x_2 - _Z14hello_from_gpuv)
        .other          _Z14hello_from_gpuv,@"STO_CUDA_ENTRY STV_DEFAULT"
_Z14hello_from_gpuv:
.text._Z14hello_from_gpuv:
[----:B------:R-:W0:Y:S01]  /*0000*/  LDC R1, c[0x0][0x37c] ;  /* 0x0000df00ff017b82 */ /* 0x000e220000000800 */
[----:B------:R-:W1:Y:S01]  /*0010*/  S2R R8, SR_TID.X ;  /* 0x0000000000087919 */ /* 0x000e620000002100 */
[----:B0-----:R-:W-:Y:S01]  /*0020*/  VIADD R1, R1, 0xfffffff8 ;  /* 0xfffffff801017836 */ /* 0x001fe20000000000 */
[----:B------:R-:W-:Y:S01]  /*0030*/  MOV R0, 0x0 ;  /* 0x0000000000007802 */ /* 0x000fe20000000f00 */
[----:B------:R-:W0:Y:S01]  /*0040*/  LDCU UR4, c[0x0][0x2f8] ;  /* 0x00005f00ff0477ac */ /* 0x000e220008000800 */
[----:B------:R-:W1:Y:S03]  /*0050*/  S2R R9, SR_CTAID.X ;  /* 0x0000000000097919 */ /* 0x000e660000002500 */
[----:B------:R2:W3:Y:S01]  /*0060*/  LDC.64 R2, c[0x4][R0] ;  /* 0x0100000000027b82 */ /* 0x0004e20000000a00 */
[----:B------:R-:W4:Y:S01]  /*0070*/  LDCU.64 UR6, c[0x4][0x8] ;  /* 0x01000100ff0677ac */ /* 0x000f220008000a00 */
[----:B------:R-:W5:Y:S01]  /*0080*/  LDCU UR5, c[0x0][0x2fc] ;  /* 0x00005f80ff0577ac */ /* 0x000f620008000800 */
[----:B0-----:R-:W-:Y:S01]  /*0090*/  IADD3 R6, P0, PT, R1, UR4, RZ ;  /* 0x0000000401067c10 */ /* 0x001fe2000ff1e0ff */
[----:B----4-:R-:W-:Y:S01]  /*00a0*/  IMAD.U32 R4, RZ, RZ, UR6 ;  /* 0x00000006ff047e24 */ /* 0x010fe2000f8e00ff */
[----:B------:R-:W-:-:S03]  /*00b0*/  MOV R5, UR7 ;  /* 0x0000000700057c02 */ /* 0x000fc60008000f00 */
[----:B-----5:R-:W-:Y:S01]  /*00c0*/  IMAD.X R7, RZ, RZ, UR5, P0 ;  /* 0x00000005ff077e24 */ /* 0x020fe200080e06ff */
[----:B-1----:R2:W-:Y:S07]  /*00d0*/  STL.64 [R1], R8 ;  /* 0x0000000801007387 */ /* 0x0025ee0000100a00 */
[----:B------:R-:W-:-:S07]  /*00e0*/  LEPC R20, `(.L_x_0) ;  /* 0x000000001014794e */ /* 0x000fce0000000000 */
[----:B--23--:R-:W-:Y:S05]  /*00f0*/  CALL.ABS.NOINC R2 ;  /* 0x0000000002007343 */ /* 0x00cfea0003c00000 */
.L_x_0:
[----:B------:R-:W-:Y:S05]  /*0100*/  EXIT ;  /* 0x000000000000794d */ /* 0x000fea0003800000 */
.L_x_1:
[----:B------:R-:W-:-:S00]  /*0110*/  BRA `(.L_x_1) ;  /* 0xfffffffc00fc7947 */ /* 0x000fc0000383ffff */
[----:B------:R-:W-:-:S00]  /*0120*/  NOP ;  /* 0x0000000000007918 */ /* 0x000fc00000000000 */
        /* <DEDUP_REMOVED lines=13> */
.L_x_2:


//--------------------- .nv.global.init           --------------------------
	.section	.nv.global.init,"aw",@progbits
.nv.global.init:
	.type		$str,@object
	.size		$str,(.L_0 - $str)
$str:
        /*0000*/ 	.byte	0x54, 0x68, 0x72, 0x65, 0x61, 0x64, 0x20, 0x25, 0x64, 0x20, 0x69, 0x6e, 0x20, 0x42, 0x6c, 0x6f
        /*0010*/ 	.byte	0x63, 0x6b, 0x20, 0x25, 0x64, 0x3a, 0x20, 0x48, 0x65, 0x6c, 0x6c, 0x6f, 0x20, 0x57, 0x6f, 0x72
        /*0020*/ 	.byte	0x6c, 0x64, 0x20, 0x66, 0x72, 0x6f, 0x6d, 0x20, 0x74, 0x68, 0x65, 0x20, 0x47, 0x50, 0x55, 0x21
        /*0030*/ 	.byte	0x0a, 0x00
.L_0:


//--------------------- .nv.shared.reserved.0     --------------------------
	.section	.nv.shared.reserved.0,"aw",@nobits
	.weak		__nv_reservedSMEM_offset_0_alias
	.size		__nv_reservedSMEM_offset_0_alias, 0, 64
	.other		__nv_reservedSMEM_offset_0_alias,@"STO_CUDA_RESERVED_SHARED STV_DEFAULT"
__nv_reservedSMEM_offset_0_alias:
	.zero		0
	.zero		64


//--------------------- .nv.constant0._Z14hello_from_gpuv --------------------------
	.section	.nv.constant0._Z14hello_from_gpuv,"a",@progbits
	.sectionflags	@""
	.align	4
.nv.constant0._Z14hello_from_gpuv:
	.zero		896


//--------------------- SYMBOLS --------------------------

	.type		.nv.reservedSmem.offset0,@object
	.size		.nv.reservedSmem.offset0,0x4
	.type		vprintf,@function
